//
// Generated by NVIDIA NVVM Compiler
//
// Compiler Build ID: CL-36424714
// Cuda compilation tools, release 13.0, V13.0.88
// Based on NVVM 20.0.0
//

.version 9.0
.target sm_100
.address_size 64

	// .globl	_Z13selectionSortPii

.visible .entry _Z13selectionSortPii(
	.param .u64 .ptr .align 1 _Z13selectionSortPii_param_0,
	.param .u32 _Z13selectionSortPii_param_1
)
{
	.reg .pred 	%p<46>;
	.reg .b16 	%rs<17>;
	.reg .b32 	%r<184>;
	.reg .b64 	%rd<77>;

	ld.param.u64 	%rd3, [_Z13selectionSortPii_param_0];
	ld.param.u32 	%r37, [_Z13selectionSortPii_param_1];
	cvta.to.global.u64 	%rd1, %rd3;
	mov.u32 	%r1, %ctaid.x;
	setp.ge.s32 	%p1, %r1, %r37;
	@%p1 bra 	$L__BB0_21;
	add.s32 	%r2, %r37, -1;
	setp.ge.u32 	%p2, %r1, %r2;
	@%p2 bra 	$L__BB0_21;
	not.b32 	%r39, %r1;
	add.s32 	%r3, %r37, %r39;
	add.s32 	%r4, %r37, -2;
	cvt.u16.u32 	%rs9, %r37;
	cvt.u16.u32 	%rs10, %r1;
	xor.b16  	%rs11, %rs10, 15;
	add.s16 	%rs1, %rs11, %rs9;
	xor.b16  	%rs12, %rs10, 7;
	add.s16 	%rs2, %rs12, %rs9;
	mov.b32 	%r169, 0;
	mov.b16 	%rs15, 0;
	mov.u16 	%rs16, %rs15;
	mov.u32 	%r170, %r1;
$L__BB0_3:
	sub.s32 	%r7, %r3, %r169;
	add.s32 	%r8, %r170, 1;
	setp.ge.s32 	%p3, %r8, %r37;
	mov.u32 	%r183, %r170;
	@%p3 bra 	$L__BB0_18;
	add.s32 	%r41, %r1, %r169;
	sub.s32 	%r42, %r4, %r41;
	setp.lt.u32 	%p4, %r42, 15;
	mov.u32 	%r178, %r8;
	mov.u32 	%r183, %r170;
	@%p4 bra 	$L__BB0_8;
	and.b32  	%r43, %r7, -16;
	neg.s32 	%r171, %r43;
	mov.u32 	%r172, %r170;
	mov.u32 	%r183, %r170;
$L__BB0_6:
	.pragma "nounroll";
	add.s32 	%r44, %r172, 1;
	mul.wide.u32 	%rd4, %r44, 4;
	add.s64 	%rd5, %rd1, %rd4;
	ld.global.u32 	%r45, [%rd5];
	mul.wide.u32 	%rd6, %r183, 4;
	add.s64 	%rd7, %rd1, %rd6;
	ld.global.u32 	%r46, [%rd7];
	setp.lt.s32 	%p5, %r45, %r46;
	selp.b32 	%r47, %r44, %r183, %p5;
	ld.global.u32 	%r48, [%rd5+4];
	mul.wide.u32 	%rd8, %r47, 4;
	add.s64 	%rd9, %rd1, %rd8;
	ld.global.u32 	%r49, [%rd9];
	setp.lt.s32 	%p6, %r48, %r49;
	add.s32 	%r50, %r172, 2;
	selp.b32 	%r51, %r50, %r47, %p6;
	ld.global.u32 	%r52, [%rd5+8];
	mul.wide.u32 	%rd10, %r51, 4;
	add.s64 	%rd11, %rd1, %rd10;
	ld.global.u32 	%r53, [%rd11];
	setp.lt.s32 	%p7, %r52, %r53;
	add.s32 	%r54, %r172, 3;
	selp.b32 	%r55, %r54, %r51, %p7;
	ld.global.u32 	%r56, [%rd5+12];
	mul.wide.u32 	%rd12, %r55, 4;
	add.s64 	%rd13, %rd1, %rd12;
	ld.global.u32 	%r57, [%rd13];
	setp.lt.s32 	%p8, %r56, %r57;
	add.s32 	%r58, %r172, 4;
	selp.b32 	%r59, %r58, %r55, %p8;
	ld.global.u32 	%r60, [%rd5+16];
	mul.wide.u32 	%rd14, %r59, 4;
	add.s64 	%rd15, %rd1, %rd14;
	ld.global.u32 	%r61, [%rd15];
	setp.lt.s32 	%p9, %r60, %r61;
	add.s32 	%r62, %r172, 5;
	selp.b32 	%r63, %r62, %r59, %p9;
	ld.global.u32 	%r64, [%rd5+20];
	mul.wide.u32 	%rd16, %r63, 4;
	add.s64 	%rd17, %rd1, %rd16;
	ld.global.u32 	%r65, [%rd17];
	setp.lt.s32 	%p10, %r64, %r65;
	add.s32 	%r66, %r172, 6;
	selp.b32 	%r67, %r66, %r63, %p10;
	ld.global.u32 	%r68, [%rd5+24];
	mul.wide.u32 	%rd18, %r67, 4;
	add.s64 	%rd19, %rd1, %rd18;
	ld.global.u32 	%r69, [%rd19];
	setp.lt.s32 	%p11, %r68, %r69;
	add.s32 	%r70, %r172, 7;
	selp.b32 	%r71, %r70, %r67, %p11;
	ld.global.u32 	%r72, [%rd5+28];
	mul.wide.u32 	%rd20, %r71, 4;
	add.s64 	%rd21, %rd1, %rd20;
	ld.global.u32 	%r73, [%rd21];
	setp.lt.s32 	%p12, %r72, %r73;
	add.s32 	%r74, %r172, 8;
	selp.b32 	%r75, %r74, %r71, %p12;
	ld.global.u32 	%r76, [%rd5+32];
	mul.wide.u32 	%rd22, %r75, 4;
	add.s64 	%rd23, %rd1, %rd22;
	ld.global.u32 	%r77, [%rd23];
	setp.lt.s32 	%p13, %r76, %r77;
	add.s32 	%r78, %r172, 9;
	selp.b32 	%r79, %r78, %r75, %p13;
	ld.global.u32 	%r80, [%rd5+36];
	mul.wide.u32 	%rd24, %r79, 4;
	add.s64 	%rd25, %rd1, %rd24;
	ld.global.u32 	%r81, [%rd25];
	setp.lt.s32 	%p14, %r80, %r81;
	add.s32 	%r82, %r172, 10;
	selp.b32 	%r83, %r82, %r79, %p14;
	ld.global.u32 	%r84, [%rd5+40];
	mul.wide.u32 	%rd26, %r83, 4;
	add.s64 	%rd27, %rd1, %rd26;
	ld.global.u32 	%r85, [%rd27];
	setp.lt.s32 	%p15, %r84, %r85;
	add.s32 	%r86, %r172, 11;
	selp.b32 	%r87, %r86, %r83, %p15;
	ld.global.u32 	%r88, [%rd5+44];
	mul.wide.u32 	%rd28, %r87, 4;
	add.s64 	%rd29, %rd1, %rd28;
	ld.global.u32 	%r89, [%rd29];
	setp.lt.s32 	%p16, %r88, %r89;
	add.s32 	%r90, %r172, 12;
	selp.b32 	%r91, %r90, %r87, %p16;
	ld.global.u32 	%r92, [%rd5+48];
	mul.wide.u32 	%rd30, %r91, 4;
	add.s64 	%rd31, %rd1, %rd30;
	ld.global.u32 	%r93, [%rd31];
	setp.lt.s32 	%p17, %r92, %r93;
	add.s32 	%r94, %r172, 13;
	selp.b32 	%r95, %r94, %r91, %p17;
	ld.global.u32 	%r96, [%rd5+52];
	mul.wide.u32 	%rd32, %r95, 4;
	add.s64 	%rd33, %rd1, %rd32;
	ld.global.u32 	%r97, [%rd33];
	setp.lt.s32 	%p18, %r96, %r97;
	add.s32 	%r98, %r172, 14;
	selp.b32 	%r99, %r98, %r95, %p18;
	ld.global.u32 	%r100, [%rd5+56];
	mul.wide.u32 	%rd34, %r99, 4;
	add.s64 	%rd35, %rd1, %rd34;
	ld.global.u32 	%r101, [%rd35];
	setp.lt.s32 	%p19, %r100, %r101;
	add.s32 	%r102, %r172, 15;
	selp.b32 	%r103, %r102, %r99, %p19;
	ld.global.u32 	%r104, [%rd5+60];
	mul.wide.u32 	%rd36, %r103, 4;
	add.s64 	%rd37, %rd1, %rd36;
	ld.global.u32 	%r105, [%rd37];
	setp.lt.s32 	%p20, %r104, %r105;
	add.s32 	%r172, %r172, 16;
	selp.b32 	%r183, %r172, %r103, %p20;
	add.s32 	%r171, %r171, 16;
	setp.ne.s32 	%p21, %r171, 0;
	@%p21 bra 	$L__BB0_6;
	add.s32 	%r178, %r172, 1;
$L__BB0_8:
	and.b32  	%r106, %r7, 15;
	setp.eq.s32 	%p22, %r106, 0;
	@%p22 bra 	$L__BB0_18;
	sub.s16 	%rs13, %rs1, %rs16;
	cvt.u32.u16 	%r108, %rs13;
	and.b32  	%r20, %r108, 15;
	add.s32 	%r109, %r20, -1;
	setp.lt.u32 	%p23, %r109, 7;
	@%p23 bra 	$L__BB0_11;
	mul.wide.u32 	%rd38, %r178, 4;
	add.s64 	%rd39, %rd1, %rd38;
	ld.global.u32 	%r110, [%rd39];
	mul.wide.u32 	%rd40, %r183, 4;
	add.s64 	%rd41, %rd1, %rd40;
	ld.global.u32 	%r111, [%rd41];
	setp.lt.s32 	%p24, %r110, %r111;
	selp.b32 	%r112, %r178, %r183, %p24;
	add.s32 	%r113, %r178, 1;
	ld.global.u32 	%r114, [%rd39+4];
	mul.wide.u32 	%rd42, %r112, 4;
	add.s64 	%rd43, %rd1, %rd42;
	ld.global.u32 	%r115, [%rd43];
	setp.lt.s32 	%p25, %r114, %r115;
	selp.b32 	%r116, %r113, %r112, %p25;
	add.s32 	%r117, %r178, 2;
	ld.global.u32 	%r118, [%rd39+8];
	mul.wide.u32 	%rd44, %r116, 4;
	add.s64 	%rd45, %rd1, %rd44;
	ld.global.u32 	%r119, [%rd45];
	setp.lt.s32 	%p26, %r118, %r119;
	selp.b32 	%r120, %r117, %r116, %p26;
	add.s32 	%r121, %r178, 3;
	ld.global.u32 	%r122, [%rd39+12];
	mul.wide.u32 	%rd46, %r120, 4;
	add.s64 	%rd47, %rd1, %rd46;
	ld.global.u32 	%r123, [%rd47];
	setp.lt.s32 	%p27, %r122, %r123;
	selp.b32 	%r124, %r121, %r120, %p27;
	add.s32 	%r125, %r178, 4;
	ld.global.u32 	%r126, [%rd39+16];
	mul.wide.u32 	%rd48, %r124, 4;
	add.s64 	%rd49, %rd1, %rd48;
	ld.global.u32 	%r127, [%rd49];
	setp.lt.s32 	%p28, %r126, %r127;
	selp.b32 	%r128, %r125, %r124, %p28;
	add.s32 	%r129, %r178, 5;
	ld.global.u32 	%r130, [%rd39+20];
	mul.wide.u32 	%rd50, %r128, 4;
	add.s64 	%rd51, %rd1, %rd50;
	ld.global.u32 	%r131, [%rd51];
	setp.lt.s32 	%p29, %r130, %r131;
	selp.b32 	%r132, %r129, %r128, %p29;
	add.s32 	%r133, %r178, 6;
	ld.global.u32 	%r134, [%rd39+24];
	mul.wide.u32 	%rd52, %r132, 4;
	add.s64 	%rd53, %rd1, %rd52;
	ld.global.u32 	%r135, [%rd53];
	setp.lt.s32 	%p30, %r134, %r135;
	selp.b32 	%r136, %r133, %r132, %p30;
	add.s32 	%r137, %r178, 7;
	ld.global.u32 	%r138, [%rd39+28];
	mul.wide.u32 	%rd54, %r136, 4;
	add.s64 	%rd55, %rd1, %rd54;
	ld.global.u32 	%r139, [%rd55];
	setp.lt.s32 	%p31, %r138, %r139;
	selp.b32 	%r183, %r137, %r136, %p31;
	add.s32 	%r178, %r178, 8;
$L__BB0_11:
	and.b32  	%r140, %r20, 7;
	setp.eq.s32 	%p32, %r140, 0;
	@%p32 bra 	$L__BB0_18;
	sub.s16 	%rs14, %rs2, %rs15;
	cvt.u32.u16 	%r142, %rs14;
	and.b32  	%r143, %r142, 7;
	and.b32  	%r26, %r142, 3;
	add.s32 	%r144, %r143, -1;
	setp.lt.u32 	%p33, %r144, 3;
	@%p33 bra 	$L__BB0_14;
	mul.wide.u32 	%rd56, %r178, 4;
	add.s64 	%rd57, %rd1, %rd56;
	ld.global.u32 	%r145, [%rd57];
	mul.wide.u32 	%rd58, %r183, 4;
	add.s64 	%rd59, %rd1, %rd58;
	ld.global.u32 	%r146, [%rd59];
	setp.lt.s32 	%p34, %r145, %r146;
	selp.b32 	%r147, %r178, %r183, %p34;
	add.s32 	%r148, %r178, 1;
	ld.global.u32 	%r149, [%rd57+4];
	mul.wide.u32 	%rd60, %r147, 4;
	add.s64 	%rd61, %rd1, %rd60;
	ld.global.u32 	%r150, [%rd61];
	setp.lt.s32 	%p35, %r149, %r150;
	selp.b32 	%r151, %r148, %r147, %p35;
	add.s32 	%r152, %r178, 2;
	ld.global.u32 	%r153, [%rd57+8];
	mul.wide.u32 	%rd62, %r151, 4;
	add.s64 	%rd63, %rd1, %rd62;
	ld.global.u32 	%r154, [%rd63];
	setp.lt.s32 	%p36, %r153, %r154;
	selp.b32 	%r155, %r152, %r151, %p36;
	add.s32 	%r156, %r178, 3;
	ld.global.u32 	%r157, [%rd57+12];
	mul.wide.u32 	%rd64, %r155, 4;
	add.s64 	%rd65, %rd1, %rd64;
	ld.global.u32 	%r158, [%rd65];
	setp.lt.s32 	%p37, %r157, %r158;
	selp.b32 	%r183, %r156, %r155, %p37;
	add.s32 	%r178, %r178, 4;
$L__BB0_14:
	setp.eq.s32 	%p38, %r26, 0;
	@%p38 bra 	$L__BB0_18;
	mul.wide.u32 	%rd66, %r178, 4;
	add.s64 	%rd2, %rd1, %rd66;
	ld.global.u32 	%r159, [%rd2];
	mul.wide.u32 	%rd67, %r183, 4;
	add.s64 	%rd68, %rd1, %rd67;
	ld.global.u32 	%r160, [%rd68];
	setp.lt.s32 	%p39, %r159, %r160;
	selp.b32 	%r183, %r178, %r183, %p39;
	setp.eq.s32 	%p40, %r26, 1;
	@%p40 bra 	$L__BB0_18;
	add.s32 	%r161, %r178, 1;
	ld.global.u32 	%r162, [%rd2+4];
	mul.wide.u32 	%rd69, %r183, 4;
	add.s64 	%rd70, %rd1, %rd69;
	ld.global.u32 	%r163, [%rd70];
	setp.lt.s32 	%p41, %r162, %r163;
	selp.b32 	%r183, %r161, %r183, %p41;
	setp.eq.s32 	%p42, %r26, 2;
	@%p42 bra 	$L__BB0_18;
	add.s32 	%r164, %r178, 2;
	ld.global.u32 	%r165, [%rd2+8];
	mul.wide.u32 	%rd71, %r183, 4;
	add.s64 	%rd72, %rd1, %rd71;
	ld.global.u32 	%r166, [%rd72];
	setp.lt.s32 	%p43, %r165, %r166;
	selp.b32 	%r183, %r164, %r183, %p43;
$L__BB0_18:
	setp.eq.s32 	%p44, %r183, %r170;
	@%p44 bra 	$L__BB0_20;
	mul.wide.u32 	%rd73, %r170, 4;
	add.s64 	%rd74, %rd1, %rd73;
	ld.global.u32 	%r167, [%rd74];
	mul.wide.u32 	%rd75, %r183, 4;
	add.s64 	%rd76, %rd1, %rd75;
	ld.global.u32 	%r168, [%rd76];
	st.global.u32 	[%rd74], %r168;
	st.global.u32 	[%rd76], %r167;
$L__BB0_20:
	setp.ne.s32 	%p45, %r8, %r2;
	add.s32 	%r169, %r169, 1;
	add.s16 	%rs16, %rs16, 1;
	add.s16 	%rs15, %rs15, 1;
	mov.u32 	%r170, %r8;
	@%p45 bra 	$L__BB0_3;
$L__BB0_21:
	ret;

}


// ===== COMPILED SASS (sm_100) =====

	.target	sm_100

	.elftype	@"ET_EXEC"


//--------------------- .note.nv.tkinfo           --------------------------
	.section	.note.nv.tkinfo,"",@"SHT_NOTE"
	.sectionflags	@"SHF_NOTE_NV_TKINFO"
	.tkinfo
        /*0018*/ 	.word	0x00000002
        /*0030*/ 	.string	""
        /*0030*/ 	.string	"ptxas"
        /*0030*/ 	.string	"Cuda compilation tools, release 13.0, V13.0.88"
        /*0030*/ 	.string	"Build cuda_13.0.r13.0/compiler.36424714_0"
        /*0030*/ 	.string	"-arch sm_100 -m 64 "



//--------------------- .note.nv.cuinfo           --------------------------
	.section	.note.nv.cuinfo,"",@"SHT_NOTE"
	.sectionflags	@"SHF_NOTE_NV_CUINFO"
        /*0018*/ 	.short	0x0002
        /*001a*/ 	.short	0x0064
        /*001c*/ 	.short	0x0082
	.zero		2


//--------------------- .nv.info                  --------------------------
	.section	.nv.info,"",@"SHT_CUDA_INFO"
	.align	4


	//----- nvinfo : EIATTR_REGCOUNT
	.align		4
        /*0000*/ 	.byte	0x04, 0x2f
        /*0002*/ 	.short	(.L_1 - .L_0)
	.align		4
.L_0:
        /*0004*/ 	.word	index@(_Z13selectionSortPii)
        /*0008*/ 	.word	0x00000018


	//----- nvinfo : EIATTR_FRAME_SIZE
	.align		4
.L_1:
        /*000c*/ 	.byte	0x04, 0x11
        /*000e*/ 	.short	(.L_3 - .L_2)
	.align		4
.L_2:
        /*0010*/ 	.word	index@(_Z13selectionSortPii)
        /*0014*/ 	.word	0x00000000


	//----- nvinfo : EIATTR_MIN_STACK_SIZE
	.align		4
.L_3:
        /*0018*/ 	.byte	0x04, 0x12
        /*001a*/ 	.short	(.L_5 - .L_4)
	.align		4
.L_4:
        /*001c*/ 	.word	index@(_Z13selectionSortPii)
        /*0020*/ 	.word	0x00000000
.L_5:


//--------------------- .nv.compat                --------------------------
	.section	.nv.compat,"",@"SHT_CUDA_COMPAT_INFO"
	.align	4
        /*0000*/ 	.byte	0x02, 0x09, 0x00, 0x00, 0x02, 0x02, 0x01, 0x00, 0x02, 0x05, 0x05, 0x00, 0x03, 0x07, 0x01, 0x01
        /*0010*/ 	.byte	0x02, 0x03, 0x00, 0x00, 0x02, 0x06, 0x01, 0x00, 0x04, 0x0b, 0x08, 0x00, 0x09, 0x00, 0x00, 0x00
        /*0020*/ 	.byte	0x00, 0x00, 0x00, 0x00


//--------------------- .nv.info._Z13selectionSortPii --------------------------
	.section	.nv.info._Z13selectionSortPii,"",@"SHT_CUDA_INFO"
	.sectionflags	@""
	.align	4


	//----- nvinfo : EIATTR_CUDA_API_VERSION
	.align		4
        /*0000*/ 	.byte	0x04, 0x37
        /*0002*/ 	.short	(.L_7 - .L_6)
.L_6:
        /*0004*/ 	.word	0x00000082


	//----- nvinfo : EIATTR_KPARAM_INFO
	.align		4
.L_7:
        /*0008*/ 	.byte	0x04, 0x17
        /*000a*/ 	.short	(.L_9 - .L_8)
.L_8:
        /*000c*/ 	.word	0x00000000
        /*0010*/ 	.short	0x0001
        /*0012*/ 	.short	0x0008
        /*0014*/ 	.byte	0x00, 0xf0, 0x11, 0x00


	//----- nvinfo : EIATTR_KPARAM_INFO
	.align		4
.L_9:
        /*0018*/ 	.byte	0x04, 0x17
        /*001a*/ 	.short	(.L_11 - .L_10)
.L_10:
        /*001c*/ 	.word	0x00000000
        /*0020*/ 	.short	0x0000
        /*0022*/ 	.short	0x0000
        /*0024*/ 	.byte	0x00, 0xf5, 0x21, 0x00


	//----- nvinfo : EIATTR_SPARSE_MMA_MASK
	.align		4
.L_11:
        /*0028*/ 	.byte	0x03, 0x50
        /*002a*/ 	.short	0x0000


	//----- nvinfo : EIATTR_MAXREG_COUNT
	.align		4
        /*002c*/ 	.byte	0x03, 0x1b
        /*002e*/ 	.short	0x00ff


	//----- nvinfo : EIATTR_MERCURY_ISA_VERSION
	.align		4
        /*0030*/ 	.byte	0x03, 0x5f
        /*0032*/ 	.short	0x0101


	//----- nvinfo : EIATTR_VRC_CTA_INIT_COUNT
	.align		4
        /*0034*/ 	.byte	0x02, 0x4a
	.zero		1
	.zero		1


	//----- nvinfo : EIATTR_EXIT_INSTR_OFFSETS
	.align		4
        /*0038*/ 	.byte	0x04, 0x1c
        /*003a*/ 	.short	(.L_13 - .L_12)


	//   ....[0]....
.L_12:
        /*003c*/ 	.word	0x00000040


	//   ....[1]....
        /*0040*/ 	.word	0x00000070


	//   ....[2]....
        /*0044*/ 	.word	0x00000f70


	//----- nvinfo : EIATTR_CBANK_PARAM_SIZE
	.align		4
.L_13:
        /*0048*/ 	.byte	0x03, 0x19
        /*004a*/ 	.short	0x000c


	//----- nvinfo : EIATTR_PARAM_CBANK
	.align		4
        /*004c*/ 	.byte	0x04, 0x0a
        /*004e*/ 	.short	(.L_15 - .L_14)
	.align		4
.L_14:
        /*0050*/ 	.word	index@(.nv.constant0._Z13selectionSortPii)
        /*0054*/ 	.short	0x0380
        /*0056*/ 	.short	0x000c


	//----- nvinfo : EIATTR_SW_WAR
	.align		4
.L_15:
        /*0058*/ 	.byte	0x04, 0x36
        /*005a*/ 	.short	(.L_17 - .L_16)
.L_16:
        /*005c*/ 	.word	0x00000008
.L_17:


//--------------------- .nv.callgraph             --------------------------
	.section	.nv.callgraph,"",@"SHT_CUDA_CALLGRAPH"
	.align	4
	.sectionentsize	8
	.align		4
        /*0000*/ 	.word	0x00000000
	.align		4
        /*0004*/ 	.word	0xffffffff
	.align		4
        /*0008*/ 	.word	0x00000000
	.align		4
        /*000c*/ 	.word	0xfffffffe
	.align		4
        /*0010*/ 	.word	0x00000000
	.align		4
        /*0014*/ 	.word	0xfffffffd
	.align		4
        /*0018*/ 	.word	0x00000000
	.align		4
        /*001c*/ 	.word	0xfffffffc


//--------------------- .text._Z13selectionSortPii --------------------------
	.section	.text._Z13selectionSortPii,"ax",@progbits
	.align	128
        .global         _Z13selectionSortPii
        .type           _Z13selectionSortPii,@function
        .size           _Z13selectionSortPii,(.L_x_7 - _Z13selectionSortPii)
        .other          _Z13selectionSortPii,@"STO_CUDA_ENTRY STV_DEFAULT"
_Z13selectionSortPii:
.text._Z13selectionSortPii:
[----:B------:R-:W-:Y:S08]  /*0000*/  LDC R1, c[0x0][0x37c] ;  /* 0x0000df00ff017b82 */ /* 0x000ff00000000800 */
[----:B------:R-:W0:Y:S08]  /*0010*/  S2UR UR9, SR_CTAID.X ;  /* 0x00000000000979c3 */ /* 0x000e300000002500 */
[----:B------:R-:W0:Y:S02]  /*0020*/  LDC R5, c[0x0][0x388] ;  /* 0x0000e200ff057b82 */ /* 0x000e240000000800 */
[----:B0-----:R-:W-:-:S13]  /*0030*/  ISETP.LE.AND P0, PT, R5, UR9, PT ;  /* 0x0000000905007c0c */ /* 0x001fda000bf03270 */
[----:B------:R-:W-:Y:S05]  /*0040*/  @P0 EXIT ;  /* 0x000000000000094d */ /* 0x000fea0003800000 */
[----:B------:R-:W-:-:S05]  /*0050*/  VIADD R0, R5, 0xffffffff ;  /* 0xffffffff05007836 */ /* 0x000fca0000000000 */
[----:B------:R-:W-:-:S13]  /*0060*/  ISETP.LE.U32.AND P0, PT, R0, UR9, PT ;  /* 0x0000000900007c0c */ /* 0x000fda000bf03070 */
[----:B------:R-:W-:Y:S05]  /*0070*/  @P0 EXIT ;  /* 0x000000000000094d */ /* 0x000fea0003800000 */
[----:B------:R-:W0:Y:S01]  /*0080*/  LDCU.U16 UR4, c[0x0][0x388] ;  /* 0x00007100ff0477ac */ /* 0x000e220008000400 */
[----:B------:R-:W-:Y:S01]  /*0090*/  PRMT R2, RZ, 0x7610, R2 ;  /* 0x00007610ff027816 */ /* 0x000fe20000000002 */
[----:B------:R-:W-:Y:S01]  /*00a0*/  IMAD.U32 R4, RZ, RZ, UR9 ;  /* 0x00000009ff047e24 */ /* 0x000fe2000f8e00ff */
[----:B------:R-:W-:Y:S01]  /*00b0*/  PRMT R3, RZ, 0x7610, R3 ;  /* 0x00007610ff037816 */ /* 0x000fe20000000003 */
[----:B------:R-:W-:Y:S02]  /*00c0*/  ULOP3.LUT UR7, URZ, UR9, URZ, 0x33, !UPT ;  /* 0x00000009ff077292 */ /* 0x000fe4000f8e33ff */
[----:B------:R-:W-:Y:S02]  /*00d0*/  ULOP3.LUT UR5, UR9, 0xf, URZ, 0x3c, !UPT ;  /* 0x0000000f09057892 */ /* 0x000fe4000f8e3cff */
[----:B------:R-:W-:Y:S02]  /*00e0*/  ULOP3.LUT UR6, UR9, 0x7, URZ, 0x3c, !UPT ;  /* 0x0000000709067892 */ /* 0x000fe4000f8e3cff */
[----:B------:R-:W-:Y:S01]  /*00f0*/  VIADD R5, R5, UR7 ;  /* 0x0000000705057c36 */ /* 0x000fe20008000000 */
[----:B------:R-:W1:Y:S01]  /*0100*/  LDCU.64 UR10, c[0x0][0x358] ;  /* 0x00006b00ff0a77ac */ /* 0x000e620008000a00 */
[----:B0-----:R-:W-:-:S02]  /*0110*/  UIADD3 UR5, UPT, UPT, UR4, UR5, URZ ;  /* 0x0000000504057290 */ /* 0x001fc4000fffe0ff */
[----:B------:R-:W-:-:S03]  /*0120*/  UIADD3 UR6, UPT, UPT, UR4, UR6, URZ ;  /* 0x0000000604067290 */ /* 0x000fc6000fffe0ff */
[----:B------:R-:W-:-:S09]  /*0130*/  UMOV UR4, URZ ;  /* 0x000000ff00047c82 */ /* 0x000fd20008000000 */
.L_x_5:
[----:B------:R-:W0:Y:S01]  /*0140*/  LDCU UR8, c[0x0][0x388] ;  /* 0x00007100ff0877ac */ /* 0x000e220008000800 */
[----:B------:R-:W-:Y:S01]  /*0150*/  IADD3 R7, PT, PT, R4, 0x1, RZ ;  /* 0x0000000104077810 */ /* 0x000fe20007ffe0ff */
[----:B------:R-:W-:-:S03]  /*0160*/  IMAD.MOV.U32 R13, RZ, RZ, R4 ;  /* 0x000000ffff0d7224 */ /* 0x000fc600078e0004 */
[----:B0-----:R-:W-:-:S13]  /*0170*/  ISETP.GE.AND P0, PT, R7, UR8, PT ;  /* 0x0000000807007c0c */ /* 0x001fda000bf06270 */
[----:B------:R-:W-:Y:S05]  /*0180*/  @P0 BRA `(.L_x_0) ;  /* 0x0000000c00400947 */ /* 0x000fea0003800000 */
[----:B------:R-:W-:Y:S02]  /*0190*/  UIADD3 UR7, UPT, UPT, UR9, UR4, URZ ;  /* 0x0000000409077290 */ /* 0x000fe4000fffe0ff */
[----:B------:R-:W-:Y:S01]  /*01a0*/  VIADD R20, R5, -UR4 ;  /* 0x8000000405147c36 */ /* 0x000fe20008000000 */
[----:B------:R-:W-:Y:S01]  /*01b0*/  MOV R6, R7 ;  /* 0x0000000700067202 */ /* 0x000fe20000000f00 */
[----:B------:R-:W-:Y:S01]  /*01c0*/  IMAD.MOV.U32 R13, RZ, RZ, R4 ;  /* 0x000000ffff0d7224 */ /* 0x000fe200078e0004 */
[----:B------:R-:W-:-:S04]  /*01d0*/  UIADD3 UR7, UPT, UPT, -UR7, -0x2, UR8 ;  /* 0xfffffffe07077890 */ /* 0x000fc8000fffe108 */
[----:B------:R-:W-:-:S09]  /*01e0*/  UISETP.GE.U32.AND UP0, UPT, UR7, 0xf, UPT ;  /* 0x0000000f0700788c */ /* 0x000fd2000bf06070 */
[----:B------:R-:W-:Y:S05]  /*01f0*/  BRA.U !UP0, `(.L_x_1) ;  /* 0x0000000508707547 */ /* 0x000fea000b800000 */
[----:B------:R-:W-:Y:S01]  /*0200*/  LOP3.LUT R6, R20, 0xfffffff0, RZ, 0xc0, !PT ;  /* 0xfffffff014067812 */ /* 0x000fe200078ec0ff */
[----:B------:R-:W-:Y:S01]  /*0210*/  IMAD.MOV.U32 R12, RZ, RZ, R4 ;  /* 0x000000ffff0c7224 */ /* 0x000fe200078e0004 */
[----:B------:R-:W-:-:S03]  /*0220*/  MOV R13, R4 ;  /* 0x00000004000d7202 */ /* 0x000fc60000000f00 */
[----:B------:R-:W-:-:S07]  /*0230*/  IMAD.MOV R6, RZ, RZ, -R6 ;  /* 0x000000ffff067224 */ /* 0x000fce00078e0a06 */
.L_x_2:
[----:B------:R-:W0:Y:S01]  /*0240*/  LDC.64 R10, c[0x0][0x380] ;  /* 0x0000e000ff0a7b82 */ /* 0x000e220000000a00 */
[----:B------:R-:W-:Y:S02]  /*0250*/  VIADD R16, R12, 0x1 ;  /* 0x000000010c107836 */ /* 0x000fe40000000000 */
[----:B0-----:R-:W-:-:S04]  /*0260*/  IMAD.WIDE.U32 R14, R13, 0x4, R10 ;  /* 0x000000040d0e7825 */ /* 0x001fc800078e000a */
[----:B------:R-:W-:Y:S02]  /*0270*/  IMAD.WIDE.U32 R8, R16, 0x4, R10 ;  /* 0x0000000410087825 */ /* 0x000fe400078e000a */
[----:B-1----:R-:W2:Y:S04]  /*0280*/  LDG.E R14, desc[UR10][R14.64] ;  /* 0x0000000a0e0e7981 */ /* 0x002ea8000c1e1900 */
[----:B------:R-:W2:Y:S04]  /*0290*/  LDG.E R17, desc[UR10][R8.64] ;  /* 0x0000000a08117981 */ /* 0x000ea8000c1e1900 */
[----:B------:R-:W3:Y:S04]  /*02a0*/  LDG.E R18, desc[UR10][R8.64+0x4] ;  /* 0x0000040a08127981 */ /* 0x000ee8000c1e1900 */
[----:B------:R-:W4:Y:S01]  /*02b0*/  LDG.E R21, desc[UR10][R8.64+0x8] ;  /* 0x0000080a08157981 */ /* 0x000f22000c1e1900 */
[----:B--2---:R-:W-:-:S04]  /*02c0*/  ISETP.GE.AND P0, PT, R17, R14, PT ;  /* 0x0000000e1100720c */ /* 0x004fc80003f06270 */
[----:B------:R-:W-:-:S05]  /*02d0*/  SEL R13, R16, R13, !P0 ;  /* 0x0000000d100d7207 */ /* 0x000fca0004000000 */
[----:B------:R-:W-:-:S06]  /*02e0*/  IMAD.WIDE.U32 R16, R13, 0x4, R10 ;  /* 0x000000040d107825 */ /* 0x000fcc00078e000a */
[----:B------:R-:W3:Y:S02]  /*02f0*/  LDG.E R17, desc[UR10][R16.64] ;  /* 0x0000000a10117981 */ /* 0x000ee4000c1e1900 */
[----:B---3--:R-:W-:-:S13]  /*0300*/  ISETP.GE.AND P0, PT, R18, R17, PT ;  /* 0x000000111200720c */ /* 0x008fda0003f06270 */
[----:B------:R-:W-:-:S05]  /*0310*/  @!P0 IADD3 R13, PT, PT, R12, 0x2, RZ ;  /* 0x000000020c0d8810 */ /* 0x000fca0007ffe0ff */
[----:B------:R-:W-:-:S06]  /*0320*/  IMAD.WIDE.U32 R18, R13, 0x4, R10 ;  /* 0x000000040d127825 */ /* 0x000fcc00078e000a */
[----:B------:R-:W4:Y:S02]  /*0330*/  LDG.E R18, desc[UR10][R18.64] ;  /* 0x0000000a12127981 */ /* 0x000f24000c1e1900 */
[----:B----4-:R-:W-:Y:S02]  /*0340*/  ISETP.GE.AND P0, PT, R21, R18, PT ;  /* 0x000000121500720c */ /* 0x010fe40003f06270 */
[----:B------:R-:W2:Y:S11]  /*0350*/  LDG.E R21, desc[UR10][R8.64+0xc] ;  /* 0x00000c0a08157981 */ /* 0x000eb6000c1e1900 */
[----:B------:R-:W-:-:S04]  /*0360*/  @!P0 VIADD R13, R12, 0x3 ;  /* 0x000000030c0d8836 */ /* 0x000fc80000000000 */
[----:B------:R-:W-:-:S06]  /*0370*/  IMAD.WIDE.U32 R14, R13, 0x4, R10 ;  /* 0x000000040d0e7825 */ /* 0x000fcc00078e000a */
[----:B------:R-:W2:Y:S02]  /*0380*/  LDG.E R14, desc[UR10][R14.64] ;  /* 0x0000000a0e0e7981 */ /* 0x000ea4000c1e1900 */
[----:B--2---:R-:W-:Y:S02]  /*0390*/  ISETP.GE.AND P0, PT, R21, R14, PT ;  /* 0x0000000e1500720c */ /* 0x004fe40003f06270 */
[----:B------:R-:W2:Y:S11]  /*03a0*/  LDG.E R21, desc[UR10][R8.64+0x10] ;  /* 0x0000100a08157981 */ /* 0x000eb6000c1e1900 */
[----:B------:R-:W-:-:S04]  /*03b0*/  @!P0 VIADD R13, R12, 0x4 ;  /* 0x000000040c0d8836 */ /* 0x000fc80000000000 */
[----:B------:R-:W-:-:S06]  /*03c0*/  IMAD.WIDE.U32 R16, R13, 0x4, R10 ;  /* 0x000000040d107825 */ /* 0x000fcc00078e000a */
[----:B------:R-:W2:Y:S02]  /*03d0*/  LDG.E R16, desc[UR10][R16.64] ;  /* 0x0000000a10107981 */ /* 0x000ea4000c1e1900 */
[----:B--2---:R-:W-:Y:S02]  /*03e0*/  ISETP.GE.AND P0, PT, R21, R16, PT ;  /* 0x000000101500720c */ /* 0x004fe40003f06270 */
[----:B------:R-:W2:Y:S11]  /*03f0*/  LDG.E R21, desc[UR10][R8.64+0x14] ;  /* 0x0000140a08157981 */ /* 0x000eb6000c1e1900 */
[----:B------:R-:W-:-:S05]  /*0400*/  @!P0 IADD3 R13, PT, PT, R12, 0x5, RZ ;  /* 0x000000050c0d8810 */ /* 0x000fca0007ffe0ff */
        /* <DEDUP_REMOVED lines=38> */
[----:B------:R-:W2:Y:S04]  /*0670*/  LDG.E R21, desc[UR10][R8.64+0x34] ;  /* 0x0000340a08157981 */ /* 0x000ea8000c1e1900 */
[----:B------:R-:W3:Y:S07]  /*0680*/  LDG.E R14, desc[UR10][R8.64+0x3c] ;  /* 0x00003c0a080e7981 */ /* 0x000eee000c1e1900 */
        /* <DEDUP_REMOVED lines=8> */
[----:B--2---:R-:W-:-:S13]  /*0710*/  ISETP.GE.AND P0, PT, R21, R18, PT ;  /* 0x000000121500720c */ /* 0x004fda0003f06270 */
[----:B------:R-:W-:-:S04]  /*0720*/  @!P0 VIADD R13, R12, 0xf ;  /* 0x0000000f0c0d8836 */ /* 0x000fc80000000000 */
[----:B------:R-:W-:-:S06]  /*0730*/  IMAD.WIDE.U32 R10, R13, 0x4, R10 ;  /* 0x000000040d0a7825 */ /* 0x000fcc00078e000a */
[----:B------:R-:W3:Y:S01]  /*0740*/  LDG.E R11, desc[UR10][R10.64] ;  /* 0x0000000a0a0b7981 */ /* 0x000ee2000c1e1900 */
[----:B------:R-:W-:-:S05]  /*0750*/  VIADD R6, R6, 0x10 ;  /* 0x0000001006067836 */ /* 0x000fca0000000000 */
[----:B------:R-:W-:Y:S02]  /*0760*/  ISETP.NE.AND P1, PT, R6, RZ, PT ;  /* 0x000000ff0600720c */ /* 0x000fe40003f25270 */
[----:B------:R-:W-:Y:S02]  /*0770*/  IADD3 R12, PT, PT, R12, 0x10, RZ ;  /* 0x000000100c0c7810 */ /* 0x000fe40007ffe0ff */
[----:B---3--:R-:W-:-:S04]  /*0780*/  ISETP.GE.AND P0, PT, R14, R11, PT ;  /* 0x0000000b0e00720c */ /* 0x008fc80003f06270 */
[----:B------:R-:W-:-:S05]  /*0790*/  SEL R13, R12, R13, !P0 ;  /* 0x0000000d0c0d7207 */ /* 0x000fca0004000000 */
[----:B------:R-:W-:Y:S05]  /*07a0*/  @P1 BRA `(.L_x_2) ;  /* 0xfffffff800a41947 */ /* 0x000fea000383ffff */
[----:B------:R-:W-:-:S07]  /*07b0*/  VIADD R6, R12, 0x1 ;  /* 0x000000010c067836 */ /* 0x000fce0000000000 */
.L_x_1:
[----:B------:R-:W-:-:S13]  /*07c0*/  LOP3.LUT P0, RZ, R20, 0xf, RZ, 0xc0, !PT ;  /* 0x0000000f14ff7812 */ /* 0x000fda000780c0ff */
[----:B------:R-:W-:Y:S05]  /*07d0*/  @!P0 BRA `(.L_x_0) ;  /* 0x0000000400ac8947 */ /* 0x000fea0003800000 */
[----:B------:R-:W-:-:S05]  /*07e0*/  IMAD.MOV R8, RZ, RZ, -R3 ;  /* 0x000000ffff087224 */ /* 0x000fca00078e0a03 */
[----:B------:R-:W-:-:S04]  /*07f0*/  PRMT R8, R8, 0x7710, RZ ;  /* 0x0000771008087816 */ /* 0x000fc800000000ff */
[----:B------:R-:W-:-:S04]  /*0800*/  IADD3 R8, PT, PT, R8, UR5, RZ ;  /* 0x0000000508087c10 */ /* 0x000fc8000fffe0ff */
[----:B------:R-:W-:-:S04]  /*0810*/  LOP3.LUT R8, R8, 0xf, RZ, 0xc0, !PT ;  /* 0x0000000f08087812 */ /* 0x000fc800078ec0ff */
[C---:B------:R-:W-:Y:S01]  /*0820*/  LOP3.LUT P0, RZ, R8.reuse, 0x7, RZ, 0xc0, !PT ;  /* 0x0000000708ff7812 */ /* 0x040fe2000780c0ff */
[----:B------:R-:W-:-:S05]  /*0830*/  VIADD R9, R8, 0xffffffff ;  /* 0xffffffff08097836 */ /* 0x000fca0000000000 */
[----:B------:R-:W-:-:S13]  /*0840*/  ISETP.GE.U32.AND P1, PT, R9, 0x7, PT ;  /* 0x000000070900780c */ /* 0x000fda0003f26070 */
[----:B------:R-:W-:Y:S05]  /*0850*/  @!P1 BRA `(.L_x_3) ;  /* 0x0000000000ac9947 */ /* 0x000fea0003800000 */
[----:B------:R-:W0:Y:S02]  /*0860*/  LDC.64 R10, c[0x0][0x380] ;  /* 0x0000e000ff0a7b82 */ /* 0x000e240000000a00 */
[----:B0-----:R-:W-:-:S04]  /*0870*/  IMAD.WIDE.U32 R14, R13, 0x4, R10 ;  /* 0x000000040d0e7825 */ /* 0x001fc800078e000a */
[----:B------:R-:W-:Y:S02]  /*0880*/  IMAD.WIDE.U32 R8, R6, 0x4, R10 ;  /* 0x0000000406087825 */ /* 0x000fe400078e000a */
[----:B-1----:R-:W2:Y:S04]  /*0890*/  LDG.E R15, desc[UR10][R14.64] ;  /* 0x0000000a0e0f7981 */ /* 0x002ea8000c1e1900 */
[----:B------:R-:W2:Y:S02]  /*08a0*/  LDG.E R12, desc[UR10][R8.64] ;  /* 0x0000000a080c7981 */ /* 0x000ea4000c1e1900 */
[----:B--2---:R-:W-:Y:S02]  /*08b0*/  ISETP.GE.AND P1, PT, R12, R15, PT ;  /* 0x0000000f0c00720c */ /* 0x004fe40003f26270 */
[----:B------:R-:W2:Y:S02]  /*08c0*/  LDG.E R12, desc[UR10][R8.64+0x4] ;  /* 0x0000040a080c7981 */ /* 0x000ea4000c1e1900 */
[----:B------:R-:W-:-:S05]  /*08d0*/  SEL R13, R6, R13, !P1 ;  /* 0x0000000d060d7207 */ /* 0x000fca0004800000 */
        /* <DEDUP_REMOVED lines=32> */
[----:B--2---:R-:W-:-:S13]  /*0ae0*/  ISETP.GE.AND P1, PT, R12, R11, PT ;  /* 0x0000000b0c00720c */ /* 0x004fda0003f26270 */
[C---:B------:R-:W-:Y:S01]  /*0af0*/  @!P1 VIADD R13, R6.reuse, 0x7 ;  /* 0x00000007060d9836 */ /* 0x040fe20000000000 */
[----:B------:R-:W-:-:S07]  /*0b00*/  IADD3 R6, PT, PT, R6, 0x8, RZ ;  /* 0x0000000806067810 */ /* 0x000fce0007ffe0ff */
.L_x_3:
[----:B------:R-:W-:Y:S05]  /*0b10*/  @!P0 BRA `(.L_x_0) ;  /* 0x0000000000dc8947 */ /* 0x000fea0003800000 */
[----:B------:R-:W-:-:S05]  /*0b20*/  IMAD.MOV R8, RZ, RZ, -R2 ;  /* 0x000000ffff087224 */ /* 0x000fca00078e0a02 */
[----:B------:R-:W-:-:S05]  /*0b30*/  PRMT R8, R8, 0x7710, RZ ;  /* 0x0000771008087816 */ /* 0x000fca00000000ff */
[----:B------:R-:W-:-:S05]  /*0b40*/  VIADD R8, R8, UR6 ;  /* 0x0000000608087c36 */ /* 0x000fca0008000000 */
[----:B------:R-:W-:-:S04]  /*0b50*/  LOP3.LUT R8, R8, 0xffff, RZ, 0xc0, !PT ;  /* 0x0000ffff08087812 */ /* 0x000fc800078ec0ff */
[C---:B------:R-:W-:Y:S02]  /*0b60*/  LOP3.LUT R9, R8.reuse, 0x7, RZ, 0xc0, !PT ;  /* 0x0000000708097812 */ /* 0x040fe400078ec0ff */
[----:B------:R-:W-:Y:S02]  /*0b70*/  LOP3.LUT R10, R8, 0x3, RZ, 0xc0, !PT ;  /* 0x00000003080a7812 */ /* 0x000fe400078ec0ff */
[----:B------:R-:W-:Y:S02]  /*0b80*/  IADD3 R9, PT, PT, R9, -0x1, RZ ;  /* 0xffffffff09097810 */ /* 0x000fe40007ffe0ff */
[----:B------:R-:W-:Y:S02]  /*0b90*/  ISETP.NE.AND P0, PT, R10, RZ, PT ;  /* 0x000000ff0a00720c */ /* 0x000fe40003f05270 */
[----:B------:R-:W-:-:S13]  /*0ba0*/  ISETP.GE.U32.AND P1, PT, R9, 0x3, PT ;  /* 0x000000030900780c */ /* 0x000fda0003f26070 */
[----:B------:R-:W-:Y:S05]  /*0bb0*/  @!P1 BRA `(.L_x_4) ;  /* 0x0000000000609947 */ /* 0x000fea0003800000 */
[----:B------:R-:W0:Y:S02]  /*0bc0*/  LDC.64 R14, c[0x0][0x380] ;  /* 0x0000e000ff0e7b82 */ /* 0x000e240000000a00 */
[----:B0-----:R-:W-:-:S04]  /*0bd0*/  IMAD.WIDE.U32 R16, R13, 0x4, R14 ;  /* 0x000000040d107825 */ /* 0x001fc800078e000e */
[----:B------:R-:W-:Y:S02]  /*0be0*/  IMAD.WIDE.U32 R8, R6, 0x4, R14 ;  /* 0x0000000406087825 */ /* 0x000fe400078e000e */
[----:B-1----:R-:W2:Y:S04]  /*0bf0*/  LDG.E R16, desc[UR10][R16.64] ;  /* 0x0000000a10107981 */ /* 0x002ea8000c1e1900 */
[----:B------:R-:W2:Y:S04]  /*0c00*/  LDG.E R11, desc[UR10][R8.64] ;  /* 0x0000000a080b7981 */ /* 0x000ea8000c1e1900 */
[----:B------:R-:W3:Y:S04]  /*0c10*/  LDG.E R18, desc[UR10][R8.64+0x4] ;  /* 0x0000040a08127981 */ /* 0x000ee8000c1e1900 */
[----:B------:R-:W4:Y:S01]  /*0c20*/  LDG.E R20, desc[UR10][R8.64+0x8] ;  /* 0x0000080a08147981 */ /* 0x000f22000c1e1900 */
[----:B--2---:R-:W-:-:S03]  /*0c30*/  ISETP.GE.AND P1, PT, R11, R16, PT ;  /* 0x000000100b00720c */ /* 0x004fc60003f26270 */
[----:B------:R-:W2:Y:S01]  /*0c40*/  LDG.E R16, desc[UR10][R8.64+0xc] ;  /* 0x00000c0a08107981 */ /* 0x000ea2000c1e1900 */
[----:B------:R-:W-:-:S05]  /*0c50*/  SEL R11, R6, R13, !P1 ;  /* 0x0000000d060b7207 */ /* 0x000fca0004800000 */
[----:B------:R-:W-:-:S06]  /*0c60*/  IMAD.WIDE.U32 R12, R11, 0x4, R14 ;  /* 0x000000040b0c7825 */ /* 0x000fcc00078e000e */
[----:B------:R-:W3:Y:S02]  /*0c70*/  LDG.E R13, desc[UR10][R12.64] ;  /* 0x0000000a0c0d7981 */ /* 0x000ee4000c1e1900 */
[----:B---3--:R-:W-:-:S13]  /*0c80*/  ISETP.GE.AND P1, PT, R18, R13, PT ;  /* 0x0000000d1200720c */ /* 0x008fda0003f26270 */
[----:B------:R-:W-:-:S04]  /*0c90*/  @!P1 VIADD R11, R6, 0x1 ;  /* 0x00000001060b9836 */ /* 0x000fc80000000000 */
[----:B------:R-:W-:-:S06]  /*0ca0*/  IMAD.WIDE.U32 R18, R11, 0x4, R14 ;  /* 0x000000040b127825 */ /* 0x000fcc00078e000e */
[----:B------:R-:W4:Y:S02]  /*0cb0*/  LDG.E R19, desc[UR10][R18.64] ;  /* 0x0000000a12137981 */ /* 0x000f24000c1e1900 */
[----:B----4-:R-:W-:-:S13]  /*0cc0*/  ISETP.GE.AND P1, PT, R20, R19, PT ;  /* 0x000000131400720c */ /* 0x010fda0003f26270 */
[----:B------:R-:W-:-:S04]  /*0cd0*/  @!P1 VIADD R11, R6, 0x2 ;  /* 0x00000002060b9836 */ /* 0x000fc80000000000 */
[----:B------:R-:W-:-:S06]  /*0ce0*/  IMAD.WIDE.U32 R14, R11, 0x4, R14 ;  /* 0x000000040b0e7825 */ /* 0x000fcc00078e000e */
[----:B------:R-:W2:Y:S02]  /*0cf0*/  LDG.E R15, desc[UR10][R14.64] ;  /* 0x0000000a0e0f7981 */ /* 0x000ea4000c1e1900 */
[----:B--2---:R-:W-:-:S13]  /*0d00*/  ISETP.GE.AND P1, PT, R16, R15, PT ;  /* 0x0000000f1000720c */ /* 0x004fda0003f26270 */
[C---:B------:R-:W-:Y:S01]  /*0d10*/  @!P1 IADD3 R11, PT, PT, R6.reuse, 0x3, RZ ;  /* 0x00000003060b9810 */ /* 0x040fe20007ffe0ff */
[----:B------:R-:W-:-:S04]  /*0d20*/  VIADD R6, R6, 0x4 ;  /* 0x0000000406067836 */ /* 0x000fc80000000000 */
[----:B------:R-:W-:-:S07]  /*0d30*/  IMAD.MOV.U32 R13, RZ, RZ, R11 ;  /* 0x000000ffff0d7224 */ /* 0x000fce00078e000b */
.L_x_4:
[----:B------:R-:W-:Y:S05]  /*0d40*/  @!P0 BRA `(.L_x_0) ;  /* 0x0000000000508947 */ /* 0x000fea0003800000 */
[----:B------:R-:W0:Y:S02]  /*0d50*/  LDC.64 R14, c[0x0][0x380] ;  /* 0x0000e000ff0e7b82 */ /* 0x000e240000000a00 */
[----:B0-----:R-:W-:-:S04]  /*0d60*/  IMAD.WIDE.U32 R16, R13, 0x4, R14 ;  /* 0x000000040d107825 */ /* 0x001fc800078e000e */
[----:B------:R-:W-:Y:S02]  /*0d70*/  IMAD.WIDE.U32 R8, R6, 0x4, R14 ;  /* 0x0000000406087825 */ /* 0x000fe400078e000e */
[----:B-1----:R-:W2:Y:S04]  /*0d80*/  LDG.E R16, desc[UR10][R16.64] ;  /* 0x0000000a10107981 */ /* 0x002ea8000c1e1900 */
[----:B------:R-:W2:Y:S01]  /*0d90*/  LDG.E R11, desc[UR10][R8.64] ;  /* 0x0000000a080b7981 */ /* 0x000ea2000c1e1900 */
[----:B------:R-:W-:Y:S02]  /*0da0*/  ISETP.NE.AND P1, PT, R10, 0x1, PT ;  /* 0x000000010a00780c */ /* 0x000fe40003f25270 */
[----:B--2---:R-:W-:-:S04]  /*0db0*/  ISETP.GE.AND P0, PT, R11, R16, PT ;  /* 0x000000100b00720c */ /* 0x004fc80003f06270 */
[----:B------:R-:W-:-:S07]  /*0dc0*/  SEL R13, R6, R13, !P0 ;  /* 0x0000000d060d7207 */ /* 0x000fce0004000000 */
[----:B------:R-:W-:Y:S05]  /*0dd0*/  @!P1 BRA `(.L_x_0) ;  /* 0x00000000002c9947 */ /* 0x000fea0003800000 */
[----:B------:R-:W-:Y:S01]  /*0de0*/  IMAD.WIDE.U32 R16, R13, 0x4, R14 ;  /* 0x000000040d107825 */ /* 0x000fe200078e000e */
[----:B------:R-:W2:Y:S05]  /*0df0*/  LDG.E R11, desc[UR10][R8.64+0x4] ;  /* 0x0000040a080b7981 */ /* 0x000eaa000c1e1900 */
[----:B------:R-:W2:Y:S01]  /*0e00*/  LDG.E R16, desc[UR10][R16.64] ;  /* 0x0000000a10107981 */ /* 0x000ea2000c1e1900 */
[----:B------:R-:W-:-:S13]  /*0e10*/  ISETP.NE.AND P0, PT, R10, 0x2, PT ;  /* 0x000000020a00780c */ /* 0x000fda0003f05270 */
[----:B------:R-:W3:Y:S01]  /*0e20*/  @P0 LDG.E R10, desc[UR10][R8.64+0x8] ;  /* 0x0000080a080a0981 */ /* 0x000ee2000c1e1900 */
[----:B--2---:R-:W-:-:S13]  /*0e30*/  ISETP.GE.AND P1, PT, R11, R16, PT ;  /* 0x000000100b00720c */ /* 0x004fda0003f26270 */
[----:B------:R-:W-:-:S05]  /*0e40*/  @!P1 IADD3 R13, PT, PT, R6, 0x1, RZ ;  /* 0x00000001060d9810 */ /* 0x000fca0007ffe0ff */
[----:B------:R-:W-:-:S06]  /*0e50*/  @P0 IMAD.WIDE.U32 R14, R13, 0x4, R14 ;  /* 0x000000040d0e0825 */ /* 0x000fcc00078e000e */
[----:B------:R-:W3:Y:S02]  /*0e60*/  @P0 LDG.E R15, desc[UR10][R14.64] ;  /* 0x0000000a0e0f0981 */ /* 0x000ee4000c1e1900 */
[----:B---3--:R-:W-:-:S13]  /*0e70*/  ISETP.GE.OR P1, PT, R10, R15, !P0 ;  /* 0x0000000f0a00720c */ /* 0x008fda0004726670 */
[----:B------:R-:W-:-:S07]  /*0e80*/  @!P1 VIADD R13, R6, 0x2 ;  /* 0x00000002060d9836 */ /* 0x000fce0000000000 */
.L_x_0:
[----:B------:R-:W-:-:S13]  /*0e90*/  ISETP.NE.AND P0, PT, R13, R4, PT ;  /* 0x000000040d00720c */ /* 0x000fda0003f05270 */
[----:B------:R-:W0:Y:S02]  /*0ea0*/  @P0 LDC.64 R8, c[0x0][0x380] ;  /* 0x0000e000ff080b82 */ /* 0x000e240000000a00 */
[----:B0-----:R-:W-:-:S04]  /*0eb0*/  @P0 IMAD.WIDE.U32 R10, R13, 0x4, R8 ;  /* 0x000000040d0a0825 */ /* 0x001fc800078e0008 */
[----:B------:R-:W-:Y:S01]  /*0ec0*/  @P0 IMAD.WIDE.U32 R8, R4, 0x4, R8 ;  /* 0x0000000404080825 */ /* 0x000fe200078e0008 */
[----:B-1----:R-:W2:Y:S04]  /*0ed0*/  @P0 LDG.E R15, desc[UR10][R10.64] ;  /* 0x0000000a0a0f0981 */ /* 0x002ea8000c1e1900 */
[----:B------:R-:W3:Y:S01]  /*0ee0*/  @P0 LDG.E R13, desc[UR10][R8.64] ;  /* 0x0000000a080d0981 */ /* 0x000ee2000c1e1900 */
[----:B------:R-:W-:Y:S01]  /*0ef0*/  UIADD3 UR4, UPT, UPT, UR4, 0x1, URZ ;  /* 0x0000000104047890 */ /* 0x000fe2000fffe0ff */
[----:B------:R-:W-:Y:S01]  /*0f00*/  VIADD R3, R3, 0x1 ;  /* 0x0000000103037836 */ /* 0x000fe20000000000 */
[----:B------:R-:W-:Y:S01]  /*0f10*/  IADD3 R2, PT, PT, R2, 0x1, RZ ;  /* 0x0000000102027810 */ /* 0x000fe20007ffe0ff */
[----:B------:R-:W-:Y:S01]  /*0f20*/  IMAD.MOV.U32 R4, RZ, RZ, R7 ;  /* 0x000000ffff047224 */ /* 0x000fe200078e0007 */
[----:B--2---:R0:W-:Y:S04]  /*0f30*/  @P0 STG.E desc[UR10][R8.64], R15 ;  /* 0x0000000f08000986 */ /* 0x0041e8000c10190a */
[----:B---3--:R0:W-:Y:S01]  /*0f40*/  @P0 STG.E desc[UR10][R10.64], R13 ;  /* 0x0000000d0a000986 */ /* 0x0081e2000c10190a */
[----:B------:R-:W-:-:S13]  /*0f50*/  ISETP.NE.AND P0, PT, R7, R0, PT ;  /* 0x000000000700720c */ /* 0x000fda0003f05270 */
[----:B0-----:R-:W-:Y:S05]  /*0f60*/  @P0 BRA `(.L_x_5) ;  /* 0xfffffff000740947 */ /* 0x001fea000383ffff */
[----:B------:R-:W-:Y:S05]  /*0f70*/  EXIT ;  /* 0x000000000000794d */ /* 0x000fea0003800000 */
.L_x_6:
[----:B------:R-:W-:-:S00]  /*0f80*/  BRA `(.L_x_6) ;  /* 0xfffffffc00fc7947 */ /* 0x000fc0000383ffff */
[----:B------:R-:W-:-:S00]  /*0f90*/  NOP ;  /* 0x0000000000007918 */ /* 0x000fc00000000000 */
        /* <DEDUP_REMOVED lines=14> */
.L_x_7:


//--------------------- .nv.shared.reserved.0     --------------------------
	.section	.nv.shared.reserved.0,"aw",@nobits
	.weak		__nv_reservedSMEM_offset_0_alias
	.size		__nv_reservedSMEM_offset_0_alias, 0, 64
	.other		__nv_reservedSMEM_offset_0_alias,@"STO_CUDA_RESERVED_SHARED STV_DEFAULT"
__nv_reservedSMEM_offset_0_alias:
	.zero		0
	.zero		64


//--------------------- .nv.constant0._Z13selectionSortPii --------------------------
	.section	.nv.constant0._Z13selectionSortPii,"a",@progbits
	.sectionflags	@""
	.align	4
.nv.constant0._Z13selectionSortPii:
	.zero		908


//--------------------- SYMBOLS --------------------------

	.type		.nv.reservedSmem.offset0,@object
	.size		.nv.reservedSmem.offset0,0x4
